//
// Generated by NVIDIA NVVM Compiler
//
// Compiler Build ID: CL-36424714
// Cuda compilation tools, release 13.0, V13.0.88
// Based on NVVM 20.0.0
//

.version 9.0
.target sm_100
.address_size 64

	// .globl	_Z6kernelPdy

.visible .entry _Z6kernelPdy(
	.param .u64 .ptr .align 1 _Z6kernelPdy_param_0,
	.param .u64 _Z6kernelPdy_param_1
)
{
	.reg .pred 	%p<2>;
	.reg .b32 	%r<6>;
	.reg .b64 	%rd<7>;
	.reg .b64 	%fd<4>;

	ld.param.u64 	%rd2, [_Z6kernelPdy_param_0];
	ld.param.u64 	%rd3, [_Z6kernelPdy_param_1];
	mov.u32 	%r2, %ntid.x;
	mov.u32 	%r3, %ctaid.x;
	mov.u32 	%r1, %tid.x;
	mad.lo.s32 	%r4, %r2, %r3, %r1;
	cvt.u64.u32 	%rd1, %r4;
	setp.le.u64 	%p1, %rd3, %rd1;
	@%p1 bra 	$L__BB0_2;
	cvt.u32.u64 	%r5, %rd1;
	cvta.to.global.u64 	%rd4, %rd2;
	cvt.rn.f64.u32 	%fd1, %r5;
	cvt.rn.f64.u32 	%fd2, %r1;
	div.rn.f64 	%fd3, %fd1, %fd2;
	shl.b64 	%rd5, %rd1, 3;
	add.s64 	%rd6, %rd4, %rd5;
	st.global.f64 	[%rd6], %fd3;
$L__BB0_2:
	ret;

}


// ===== COMPILED SASS (sm_100) =====

	.target	sm_100

	.elftype	@"ET_EXEC"


//--------------------- .note.nv.tkinfo           --------------------------
	.section	.note.nv.tkinfo,"",@"SHT_NOTE"
	.sectionflags	@"SHF_NOTE_NV_TKINFO"
	.tkinfo
        /*0018*/ 	.word	0x00000002
        /*0030*/ 	.string	""
        /*0030*/ 	.string	"ptxas"
        /*0030*/ 	.string	"Cuda compilation tools, release 13.0, V13.0.88"
        /*0030*/ 	.string	"Build cuda_13.0.r13.0/compiler.36424714_0"
        /*0030*/ 	.string	"-arch sm_100 -m 64 "



//--------------------- .note.nv.cuinfo           --------------------------
	.section	.note.nv.cuinfo,"",@"SHT_NOTE"
	.sectionflags	@"SHF_NOTE_NV_CUINFO"
        /*0018*/ 	.short	0x0002
        /*001a*/ 	.short	0x0064
        /*001c*/ 	.short	0x0082
	.zero		2


//--------------------- .nv.info                  --------------------------
	.section	.nv.info,"",@"SHT_CUDA_INFO"
	.align	4


	//----- nvinfo : EIATTR_REGCOUNT
	.align		4
        /*0000*/ 	.byte	0x04, 0x2f
        /*0002*/ 	.short	(.L_1 - .L_0)
	.align		4
.L_0:
        /*0004*/ 	.word	index@(_Z6kernelPdy)
        /*0008*/ 	.word	0x00000019


	//----- nvinfo : EIATTR_FRAME_SIZE
	.align		4
.L_1:
        /*000c*/ 	.byte	0x04, 0x11
        /*000e*/ 	.short	(.L_3 - .L_2)
	.align		4
.L_2:
        /*0010*/ 	.word	index@($__internal_0_$__cuda_sm20_div_rn_f64_full)
        /*0014*/ 	.word	0x00000000


	//----- nvinfo : EIATTR_FRAME_SIZE
	.align		4
.L_3:
        /*0018*/ 	.byte	0x04, 0x11
        /*001a*/ 	.short	(.L_5 - .L_4)
	.align		4
.L_4:
        /*001c*/ 	.word	index@(_Z6kernelPdy)
        /*0020*/ 	.word	0x00000000


	//----- nvinfo : EIATTR_MIN_STACK_SIZE
	.align		4
.L_5:
        /*0024*/ 	.byte	0x04, 0x12
        /*0026*/ 	.short	(.L_7 - .L_6)
	.align		4
.L_6:
        /*0028*/ 	.word	index@(_Z6kernelPdy)
        /*002c*/ 	.word	0x00000000
.L_7:


//--------------------- .nv.compat                --------------------------
	.section	.nv.compat,"",@"SHT_CUDA_COMPAT_INFO"
	.align	4
        /*0000*/ 	.byte	0x02, 0x09, 0x00, 0x00, 0x02, 0x02, 0x01, 0x00, 0x02, 0x05, 0x05, 0x00, 0x03, 0x07, 0x01, 0x01
        /*0010*/ 	.byte	0x02, 0x03, 0x00, 0x00, 0x02, 0x06, 0x01, 0x00, 0x04, 0x0b, 0x08, 0x00, 0x01, 0x00, 0x00, 0x00
        /*0020*/ 	.byte	0x00, 0x00, 0x00, 0x00


//--------------------- .nv.info._Z6kernelPdy     --------------------------
	.section	.nv.info._Z6kernelPdy,"",@"SHT_CUDA_INFO"
	.sectionflags	@""
	.align	4


	//----- nvinfo : EIATTR_CUDA_API_VERSION
	.align		4
        /*0000*/ 	.byte	0x04, 0x37
        /*0002*/ 	.short	(.L_9 - .L_8)
.L_8:
        /*0004*/ 	.word	0x00000082


	//----- nvinfo : EIATTR_KPARAM_INFO
	.align		4
.L_9:
        /*0008*/ 	.byte	0x04, 0x17
        /*000a*/ 	.short	(.L_11 - .L_10)
.L_10:
        /*000c*/ 	.word	0x00000000
        /*0010*/ 	.short	0x0001
        /*0012*/ 	.short	0x0008
        /*0014*/ 	.byte	0x00, 0xf0, 0x21, 0x00


	//----- nvinfo : EIATTR_KPARAM_INFO
	.align		4
.L_11:
        /*0018*/ 	.byte	0x04, 0x17
        /*001a*/ 	.short	(.L_13 - .L_12)
.L_12:
        /*001c*/ 	.word	0x00000000
        /*0020*/ 	.short	0x0000
        /*0022*/ 	.short	0x0000
        /*0024*/ 	.byte	0x00, 0xf5, 0x21, 0x00


	//----- nvinfo : EIATTR_SPARSE_MMA_MASK
	.align		4
.L_13:
        /*0028*/ 	.byte	0x03, 0x50
        /*002a*/ 	.short	0x0000


	//----- nvinfo : EIATTR_MAXREG_COUNT
	.align		4
        /*002c*/ 	.byte	0x03, 0x1b
        /*002e*/ 	.short	0x00ff


	//----- nvinfo : EIATTR_MERCURY_ISA_VERSION
	.align		4
        /*0030*/ 	.byte	0x03, 0x5f
        /*0032*/ 	.short	0x0101


	//----- nvinfo : EIATTR_VRC_CTA_INIT_COUNT
	.align		4
        /*0034*/ 	.byte	0x02, 0x4a
	.zero		1
	.zero		1


	//----- nvinfo : EIATTR_EXIT_INSTR_OFFSETS
	.align		4
        /*0038*/ 	.byte	0x04, 0x1c
        /*003a*/ 	.short	(.L_15 - .L_14)


	//   ....[0]....
.L_14:
        /*003c*/ 	.word	0x00000080


	//   ....[1]....
        /*0040*/ 	.word	0x00000220


	//----- nvinfo : EIATTR_CRS_STACK_SIZE
	.align		4
.L_15:
        /*0044*/ 	.byte	0x04, 0x1e
        /*0046*/ 	.short	(.L_17 - .L_16)
.L_16:
        /*0048*/ 	.word	0x00000000


	//----- nvinfo : EIATTR_CBANK_PARAM_SIZE
	.align		4
.L_17:
        /*004c*/ 	.byte	0x03, 0x19
        /*004e*/ 	.short	0x0010


	//----- nvinfo : EIATTR_PARAM_CBANK
	.align		4
        /*0050*/ 	.byte	0x04, 0x0a
        /*0052*/ 	.short	(.L_19 - .L_18)
	.align		4
.L_18:
        /*0054*/ 	.word	index@(.nv.constant0._Z6kernelPdy)
        /*0058*/ 	.short	0x0380
        /*005a*/ 	.short	0x0010


	//----- nvinfo : EIATTR_SW_WAR
	.align		4
.L_19:
        /*005c*/ 	.byte	0x04, 0x36
        /*005e*/ 	.short	(.L_21 - .L_20)
.L_20:
        /*0060*/ 	.word	0x00000008
.L_21:


//--------------------- .nv.callgraph             --------------------------
	.section	.nv.callgraph,"",@"SHT_CUDA_CALLGRAPH"
	.align	4
	.sectionentsize	8
	.align		4
        /*0000*/ 	.word	0x00000000
	.align		4
        /*0004*/ 	.word	0xffffffff
	.align		4
        /*0008*/ 	.word	0x00000000
	.align		4
        /*000c*/ 	.word	0xfffffffe
	.align		4
        /*0010*/ 	.word	0x00000000
	.align		4
        /*0014*/ 	.word	0xfffffffd
	.align		4
        /*0018*/ 	.word	0x00000000
	.align		4
        /*001c*/ 	.word	0xfffffffc


//--------------------- .text._Z6kernelPdy        --------------------------
	.section	.text._Z6kernelPdy,"ax",@progbits
	.align	128
        .global         _Z6kernelPdy
        .type           _Z6kernelPdy,@function
        .size           _Z6kernelPdy,(.L_x_8 - _Z6kernelPdy)
        .other          _Z6kernelPdy,@"STO_CUDA_ENTRY STV_DEFAULT"
_Z6kernelPdy:
.text._Z6kernelPdy:
[----:B------:R-:W-:Y:S01]  /*0000*/  LDC R1, c[0x0][0x37c] ;  /* 0x0000df00ff017b82 */ /* 0x000fe20000000800 */
[----:B------:R-:W0:Y:S01]  /*0010*/  S2R R0, SR_CTAID.X ;  /* 0x0000000000007919 */ /* 0x000e220000002500 */
[----:B------:R-:W0:Y:S01]  /*0020*/  LDCU UR4, c[0x0][0x360] ;  /* 0x00006c00ff0477ac */ /* 0x000e220008000800 */
[----:B------:R-:W0:Y:S01]  /*0030*/  S2R R5, SR_TID.X ;  /* 0x0000000000057919 */ /* 0x000e220000002100 */
[----:B------:R-:W1:Y:S01]  /*0040*/  LDCU.64 UR6, c[0x0][0x388] ;  /* 0x00007100ff0677ac */ /* 0x000e620008000a00 */
[----:B0-----:R-:W-:-:S05]  /*0050*/  IMAD R0, R0, UR4, R5 ;  /* 0x0000000400007c24 */ /* 0x001fca000f8e0205 */
[----:B-1----:R-:W-:-:S04]  /*0060*/  ISETP.GE.U32.AND P0, PT, R0, UR6, PT ;  /* 0x0000000600007c0c */ /* 0x002fc8000bf06070 */
[----:B------:R-:W-:-:S13]  /*0070*/  ISETP.GE.U32.AND.EX P0, PT, RZ, UR7, PT, P0 ;  /* 0x00000007ff007c0c */ /* 0x000fda000bf06100 */
[----:B------:R-:W-:Y:S05]  /*0080*/  @P0 EXIT ;  /* 0x000000000000094d */ /* 0x000fea0003800000 */
[----:B------:R-:W0:Y:S01]  /*0090*/  I2F.F64.U32 R4, R5 ;  /* 0x0000000500047312 */ /* 0x000e220000201800 */
[----:B------:R-:W-:Y:S01]  /*00a0*/  IMAD.MOV.U32 R2, RZ, RZ, 0x1 ;  /* 0x00000001ff027424 */ /* 0x000fe200078e00ff */
[----:B------:R-:W1:Y:S01]  /*00b0*/  LDCU.64 UR4, c[0x0][0x358] ;  /* 0x00006b00ff0477ac */ /* 0x000e620008000a00 */
[----:B------:R-:W-:Y:S05]  /*00c0*/  BSSY.RECONVERGENT B0, `(.L_x_0) ;  /* 0x0000011000007945 */ /* 0x000fea0003800200 */
[----:B0-----:R-:W0:Y:S02]  /*00d0*/  MUFU.RCP64H R3, R5 ;  /* 0x0000000500037308 */ /* 0x001e240000001800 */
[----:B0-----:R-:W-:-:S08]  /*00e0*/  DFMA R6, -R4, R2, 1 ;  /* 0x3ff000000406742b */ /* 0x001fd00000000102 */
[----:B------:R-:W-:-:S08]  /*00f0*/  DFMA R6, R6, R6, R6 ;  /* 0x000000060606722b */ /* 0x000fd00000000006 */
[----:B------:R-:W-:Y:S02]  /*0100*/  DFMA R2, R2, R6, R2 ;  /* 0x000000060202722b */ /* 0x000fe40000000002 */
[----:B------:R-:W0:Y:S06]  /*0110*/  I2F.F64.U32 R6, R0 ;  /* 0x0000000000067312 */ /* 0x000e2c0000201800 */
[----:B------:R-:W-:-:S08]  /*0120*/  DFMA R8, -R4, R2, 1 ;  /* 0x3ff000000408742b */ /* 0x000fd00000000102 */
[----:B------:R-:W-:Y:S01]  /*0130*/  DFMA R2, R2, R8, R2 ;  /* 0x000000080202722b */ /* 0x000fe20000000002 */
[----:B0-----:R-:W-:-:S07]  /*0140*/  FSETP.GEU.AND P1, PT, |R7|, 6.5827683646048100446e-37, PT ;  /* 0x036000000700780b */ /* 0x001fce0003f2e200 */
[----:B------:R-:W-:-:S08]  /*0150*/  DMUL R8, R6, R2 ;  /* 0x0000000206087228 */ /* 0x000fd00000000000 */
[----:B------:R-:W-:-:S08]  /*0160*/  DFMA R10, -R4, R8, R6 ;  /* 0x00000008040a722b */ /* 0x000fd00000000106 */
[----:B------:R-:W-:-:S10]  /*0170*/  DFMA R2, R2, R10, R8 ;  /* 0x0000000a0202722b */ /* 0x000fd40000000008 */
[----:B------:R-:W-:-:S05]  /*0180*/  FFMA R8, RZ, R5, R3 ;  /* 0x00000005ff087223 */ /* 0x000fca0000000003 */
[----:B------:R-:W-:-:S13]  /*0190*/  FSETP.GT.AND P0, PT, |R8|, 1.469367938527859385e-39, PT ;  /* 0x001000000800780b */ /* 0x000fda0003f04200 */
[----:B-1----:R-:W-:Y:S05]  /*01a0*/  @P0 BRA P1, `(.L_x_1) ;  /* 0x0000000000080947 */ /* 0x002fea0000800000 */
[----:B------:R-:W-:-:S07]  /*01b0*/  MOV R10, 0x1d0 ;  /* 0x000001d0000a7802 */ /* 0x000fce0000000f00 */
[----:B------:R-:W-:Y:S05]  /*01c0*/  CALL.REL.NOINC `($__internal_0_$__cuda_sm20_div_rn_f64_full) ;  /* 0x0000000000187944 */ /* 0x000fea0003c00000 */
.L_x_1:
[----:B------:R-:W-:Y:S05]  /*01d0*/  BSYNC.RECONVERGENT B0 ;  /* 0x0000000000007941 */ /* 0x000fea0003800200 */
.L_x_0:
[----:B------:R-:W0:Y:S02]  /*01e0*/  LDCU.64 UR6, c[0x0][0x380] ;  /* 0x00007000ff0677ac */ /* 0x000e240008000a00 */
[----:B0-----:R-:W-:-:S04]  /*01f0*/  LEA R4, P0, R0, UR6, 0x3 ;  /* 0x0000000600047c11 */ /* 0x001fc8000f8018ff */
[----:B------:R-:W-:-:S05]  /*0200*/  LEA.HI.X R5, R0, UR7, RZ, 0x3, P0 ;  /* 0x0000000700057c11 */ /* 0x000fca00080f1cff */
[----:B------:R-:W-:Y:S01]  /*0210*/  STG.E.64 desc[UR4][R4.64], R2 ;  /* 0x0000000204007986 */ /* 0x000fe2000c101b04 */
[----:B------:R-:W-:Y:S05]  /*0220*/  EXIT ;  /* 0x000000000000794d */ /* 0x000fea0003800000 */
        .weak           $__internal_0_$__cuda_sm20_div_rn_f64_full
        .type           $__internal_0_$__cuda_sm20_div_rn_f64_full,@function
        .size           $__internal_0_$__cuda_sm20_div_rn_f64_full,(.L_x_8 - $__internal_0_$__cuda_sm20_div_rn_f64_full)
$__internal_0_$__cuda_sm20_div_rn_f64_full:
[C---:B------:R-:W-:Y:S01]  /*0230*/  FSETP.GEU.AND P0, PT, |R5|.reuse, 1.469367938527859385e-39, PT ;  /* 0x001000000500780b */ /* 0x040fe20003f0e200 */
[----:B------:R-:W-:Y:S01]  /*0240*/  IMAD.MOV.U32 R16, RZ, RZ, 0x1 ;  /* 0x00000001ff107424 */ /* 0x000fe200078e00ff */
[----:B------:R-:W-:Y:S01]  /*0250*/  LOP3.LUT R2, R5, 0x800fffff, RZ, 0xc0, !PT ;  /* 0x800fffff05027812 */ /* 0x000fe200078ec0ff */
[----:B------:R-:W-:Y:S01]  /*0260*/  BSSY.RECONVERGENT B1, `(.L_x_2) ;  /* 0x0000055000017945 */ /* 0x000fe20003800200 */
[C---:B------:R-:W-:Y:S02]  /*0270*/  FSETP.GEU.AND P2, PT, |R7|.reuse, 1.469367938527859385e-39, PT ;  /* 0x001000000700780b */ /* 0x040fe40003f4e200 */
[----:B------:R-:W-:Y:S01]  /*0280*/  LOP3.LUT R3, R2, 0x3ff00000, RZ, 0xfc, !PT ;  /* 0x3ff0000002037812 */ /* 0x000fe200078efcff */
[----:B------:R-:W-:Y:S01]  /*0290*/  IMAD.MOV.U32 R2, RZ, RZ, R4 ;  /* 0x000000ffff027224 */ /* 0x000fe200078e0004 */
[----:B------:R-:W-:Y:S02]  /*02a0*/  LOP3.LUT R11, R7, 0x7ff00000, RZ, 0xc0, !PT ;  /* 0x7ff00000070b7812 */ /* 0x000fe400078ec0ff */
[----:B------:R-:W-:-:S03]  /*02b0*/  LOP3.LUT R14, R5, 0x7ff00000, RZ, 0xc0, !PT ;  /* 0x7ff00000050e7812 */ /* 0x000fc600078ec0ff */
[----:B------:R-:W-:Y:S01]  /*02c0*/  @!P0 DMUL R2, R4, 8.98846567431157953865e+307 ;  /* 0x7fe0000004028828 */ /* 0x000fe20000000000 */
[----:B------:R-:W-:-:S03]  /*02d0*/  ISETP.GE.U32.AND P1, PT, R11, R14, PT ;  /* 0x0000000e0b00720c */ /* 0x000fc60003f26070 */
[----:B------:R-:W-:Y:S01]  /*02e0*/  @!P2 LOP3.LUT R12, R5, 0x7ff00000, RZ, 0xc0, !PT ;  /* 0x7ff00000050ca812 */ /* 0x000fe200078ec0ff */
[----:B------:R-:W-:Y:S01]  /*02f0*/  @!P2 IMAD.MOV.U32 R18, RZ, RZ, RZ ;  /* 0x000000ffff12a224 */ /* 0x000fe200078e00ff */
[----:B------:R-:W0:Y:S02]  /*0300*/  MUFU.RCP64H R17, R3 ;  /* 0x0000000300117308 */ /* 0x000e240000001800 */
[----:B------:R-:W-:Y:S01]  /*0310*/  @!P2 ISETP.GE.U32.AND P3, PT, R11, R12, PT ;  /* 0x0000000c0b00a20c */ /* 0x000fe20003f66070 */
[----:B------:R-:W-:-:S05]  /*0320*/  IMAD.MOV.U32 R12, RZ, RZ, 0x1ca00000 ;  /* 0x1ca00000ff0c7424 */ /* 0x000fca00078e00ff */
[----:B------:R-:W-:-:S04]  /*0330*/  @!P2 SEL R13, R12, 0x63400000, !P3 ;  /* 0x634000000c0da807 */ /* 0x000fc80005800000 */
[----:B------:R-:W-:-:S04]  /*0340*/  @!P2 LOP3.LUT R13, R13, 0x80000000, R7, 0xf8, !PT ;  /* 0x800000000d0da812 */ /* 0x000fc800078ef807 */
[----:B------:R-:W-:Y:S01]  /*0350*/  @!P2 LOP3.LUT R19, R13, 0x100000, RZ, 0xfc, !PT ;  /* 0x001000000d13a812 */ /* 0x000fe200078efcff */
[----:B0-----:R-:W-:-:S08]  /*0360*/  DFMA R8, R16, -R2, 1 ;  /* 0x3ff000001008742b */ /* 0x001fd00000000802 */
[----:B------:R-:W-:-:S08]  /*0370*/  DFMA R8, R8, R8, R8 ;  /* 0x000000080808722b */ /* 0x000fd00000000008 */
[----:B------:R-:W-:Y:S01]  /*0380*/  DFMA R16, R16, R8, R16 ;  /* 0x000000081010722b */ /* 0x000fe20000000010 */
[----:B------:R-:W-:Y:S01]  /*0390*/  SEL R9, R12, 0x63400000, !P1 ;  /* 0x634000000c097807 */ /* 0x000fe20004800000 */
[----:B------:R-:W-:-:S03]  /*03a0*/  IMAD.MOV.U32 R8, RZ, RZ, R6 ;  /* 0x000000ffff087224 */ /* 0x000fc600078e0006 */
[----:B------:R-:W-:-:S03]  /*03b0*/  LOP3.LUT R9, R9, 0x800fffff, R7, 0xf8, !PT ;  /* 0x800fffff09097812 */ /* 0x000fc600078ef807 */
[----:B------:R-:W-:-:S03]  /*03c0*/  DFMA R20, R16, -R2, 1 ;  /* 0x3ff000001014742b */ /* 0x000fc60000000802 */
[----:B------:R-:W-:-:S05]  /*03d0*/  @!P2 DFMA R8, R8, 2, -R18 ;  /* 0x400000000808a82b */ /* 0x000fca0000000812 */
[----:B------:R-:W-:Y:S01]  /*03e0*/  DFMA R16, R16, R20, R16 ;  /* 0x000000141010722b */ /* 0x000fe20000000010 */
[----:B------:R-:W-:Y:S02]  /*03f0*/  IMAD.MOV.U32 R21, RZ, RZ, R11 ;  /* 0x000000ffff157224 */ /* 0x000fe400078e000b */
[----:B------:R-:W-:Y:S01]  /*0400*/  IMAD.MOV.U32 R20, RZ, RZ, R14 ;  /* 0x000000ffff147224 */ /* 0x000fe200078e000e */
[----:B------:R-:W-:Y:S02]  /*0410*/  @!P0 LOP3.LUT R20, R3, 0x7ff00000, RZ, 0xc0, !PT ;  /* 0x7ff0000003148812 */ /* 0x000fe400078ec0ff */
[----:B------:R-:W-:Y:S02]  /*0420*/  @!P2 LOP3.LUT R21, R9, 0x7ff00000, RZ, 0xc0, !PT ;  /* 0x7ff000000915a812 */ /* 0x000fe400078ec0ff */
[----:B------:R-:W-:Y:S01]  /*0430*/  DMUL R18, R16, R8 ;  /* 0x0000000810127228 */ /* 0x000fe20000000000 */
[----:B------:R-:W-:Y:S02]  /*0440*/  VIADD R22, R20, 0xffffffff ;  /* 0xffffffff14167836 */ /* 0x000fe40000000000 */
[----:B------:R-:W-:-:S05]  /*0450*/  VIADD R13, R21, 0xffffffff ;  /* 0xffffffff150d7836 */ /* 0x000fca0000000000 */
[----:B------:R-:W-:Y:S01]  /*0460*/  DFMA R14, R18, -R2, R8 ;  /* 0x80000002120e722b */ /* 0x000fe20000000008 */
[----:B------:R-:W-:-:S04]  /*0470*/  ISETP.GT.U32.AND P0, PT, R13, 0x7feffffe, PT ;  /* 0x7feffffe0d00780c */ /* 0x000fc80003f04070 */
[----:B------:R-:W-:-:S03]  /*0480*/  ISETP.GT.U32.OR P0, PT, R22, 0x7feffffe, P0 ;  /* 0x7feffffe1600780c */ /* 0x000fc60000704470 */
[----:B------:R-:W-:-:S10]  /*0490*/  DFMA R14, R16, R14, R18 ;  /* 0x0000000e100e722b */ /* 0x000fd40000000012 */
[----:B------:R-:W-:Y:S05]  /*04a0*/  @P0 BRA `(.L_x_3) ;  /* 0x00000000006c0947 */ /* 0x000fea0003800000 */
[----:B------:R-:W-:-:S04]  /*04b0*/  LOP3.LUT R16, R5, 0x7ff00000, RZ, 0xc0, !PT ;  /* 0x7ff0000005107812 */ /* 0x000fc800078ec0ff */
[CC--:B------:R-:W-:Y:S02]  /*04c0*/  VIADDMNMX R6, R11.reuse, -R16.reuse, 0xb9600000, !PT ;  /* 0xb96000000b067446 */ /* 0x0c0fe40007800910 */
[----:B------:R-:W-:Y:S02]  /*04d0*/  ISETP.GE.U32.AND P0, PT, R11, R16, PT ;  /* 0x000000100b00720c */ /* 0x000fe40003f06070 */
[----:B------:R-:W-:Y:S02]  /*04e0*/  VIMNMX R6, PT, PT, R6, 0x46a00000, PT ;  /* 0x46a0000006067848 */ /* 0x000fe40003fe0100 */
[----:B------:R-:W-:-:S05]  /*04f0*/  SEL R11, R12, 0x63400000, !P0 ;  /* 0x634000000c0b7807 */ /* 0x000fca0004000000 */
[----:B------:R-:W-:Y:S02]  /*0500*/  IMAD.IADD R11, R6, 0x1, -R11 ;  /* 0x00000001060b7824 */ /* 0x000fe400078e0a0b */
[----:B------:R-:W-:Y:S02]  /*0510*/  IMAD.MOV.U32 R6, RZ, RZ, RZ ;  /* 0x000000ffff067224 */ /* 0x000fe400078e00ff */
[----:B------:R-:W-:-:S06]  /*0520*/  VIADD R7, R11, 0x7fe00000 ;  /* 0x7fe000000b077836 */ /* 0x000fcc0000000000 */
[----:B------:R-:W-:-:S10]  /*0530*/  DMUL R12, R14, R6 ;  /* 0x000000060e0c7228 */ /* 0x000fd40000000000 */
[----:B------:R-:W-:-:S13]  /*0540*/  FSETP.GTU.AND P0, PT, |R13|, 1.469367938527859385e-39, PT ;  /* 0x001000000d00780b */ /* 0x000fda0003f0c200 */
[----:B------:R-:W-:Y:S05]  /*0550*/  @P0 BRA `(.L_x_4) ;  /* 0x0000000000940947 */ /* 0x000fea0003800000 */
[----:B------:R-:W-:Y:S01]  /*0560*/  DFMA R2, R14, -R2, R8 ;  /* 0x800000020e02722b */ /* 0x000fe20000000008 */
[----:B------:R-:W-:-:S09]  /*0570*/  IMAD.MOV.U32 R6, RZ, RZ, RZ ;  /* 0x000000ffff067224 */ /* 0x000fd200078e00ff */
[C---:B------:R-:W-:Y:S02]  /*0580*/  FSETP.NEU.AND P0, PT, R3.reuse, RZ, PT ;  /* 0x000000ff0300720b */ /* 0x040fe40003f0d000 */
[----:B------:R-:W-:-:S04]  /*0590*/  LOP3.LUT R5, R3, 0x80000000, R5, 0x48, !PT ;  /* 0x8000000003057812 */ /* 0x000fc800078e4805 */
[----:B------:R-:W-:-:S07]  /*05a0*/  LOP3.LUT R7, R5, R7, RZ, 0xfc, !PT ;  /* 0x0000000705077212 */ /* 0x000fce00078efcff */
[----:B------:R-:W-:Y:S05]  /*05b0*/  @!P0 BRA `(.L_x_4) ;  /* 0x00000000007c8947 */ /* 0x000fea0003800000 */
[----:B------:R-:W-:Y:S01]  /*05c0*/  IMAD.MOV R3, RZ, RZ, -R11 ;  /* 0x000000ffff037224 */ /* 0x000fe200078e0a0b */
[----:B------:R-:W-:Y:S01]  /*05d0*/  DMUL.RP R6, R14, R6 ;  /* 0x000000060e067228 */ /* 0x000fe20000008000 */
[----:B------:R-:W-:Y:S01]  /*05e0*/  IMAD.MOV.U32 R2, RZ, RZ, RZ ;  /* 0x000000ffff027224 */ /* 0x000fe200078e00ff */
[----:B------:R-:W-:-:S05]  /*05f0*/  IADD3 R11, PT, PT, -R11, -0x43300000, RZ ;  /* 0xbcd000000b0b7810 */ /* 0x000fca0007ffe1ff */
[----:B------:R-:W-:-:S03]  /*0600*/  DFMA R2, R12, -R2, R14 ;  /* 0x800000020c02722b */ /* 0x000fc6000000000e */
[----:B------:R-:W-:-:S07]  /*0610*/  LOP3.LUT R5, R7, R5, RZ, 0x3c, !PT ;  /* 0x0000000507057212 */ /* 0x000fce00078e3cff */
[----:B------:R-:W-:-:S04]  /*0620*/  FSETP.NEU.AND P0, PT, |R3|, R11, PT ;  /* 0x0000000b0300720b */ /* 0x000fc80003f0d200 */
[----:B------:R-:W-:Y:S02]  /*0630*/  FSEL R12, R6, R12, !P0 ;  /* 0x0000000c060c7208 */ /* 0x000fe40004000000 */
[----:B------:R-:W-:Y:S01]  /*0640*/  FSEL R13, R5, R13, !P0 ;  /* 0x0000000d050d7208 */ /* 0x000fe20004000000 */
[----:B------:R-:W-:Y:S06]  /*0650*/  BRA `(.L_x_4) ;  /* 0x0000000000547947 */ /* 0x000fec0003800000 */
.L_x_3:
[----:B------:R-:W-:-:S14]  /*0660*/  DSETP.NAN.AND P0, PT, R6, R6, PT ;  /* 0x000000060600722a */ /* 0x000fdc0003f08000 */
[----:B------:R-:W-:Y:S05]  /*0670*/  @P0 BRA `(.L_x_5) ;  /* 0x0000000000440947 */ /* 0x000fea0003800000 */
[----:B------:R-:W-:-:S14]  /*0680*/  DSETP.NAN.AND P0, PT, R4, R4, PT ;  /* 0x000000040400722a */ /* 0x000fdc0003f08000 */
[----:B------:R-:W-:Y:S05]  /*0690*/  @P0 BRA `(.L_x_6) ;  /* 0x0000000000300947 */ /* 0x000fea0003800000 */
[----:B------:R-:W-:Y:S01]  /*06a0*/  ISETP.NE.AND P0, PT, R21, R20, PT ;  /* 0x000000141500720c */ /* 0x000fe20003f05270 */
[----:B------:R-:W-:Y:S02]  /*06b0*/  IMAD.MOV.U32 R12, RZ, RZ, 0x0 ;  /* 0x00000000ff0c7424 */ /* 0x000fe400078e00ff */
[----:B------:R-:W-:-:S10]  /*06c0*/  IMAD.MOV.U32 R13, RZ, RZ, -0x80000 ;  /* 0xfff80000ff0d7424 */ /* 0x000fd400078e00ff */
[----:B------:R-:W-:Y:S05]  /*06d0*/  @!P0 BRA `(.L_x_4) ;  /* 0x0000000000348947 */ /* 0x000fea0003800000 */
[----:B------:R-:W-:Y:S02]  /*06e0*/  ISETP.NE.AND P0, PT, R21, 0x7ff00000, PT ;  /* 0x7ff000001500780c */ /* 0x000fe40003f05270 */
[----:B------:R-:W-:Y:S02]  /*06f0*/  LOP3.LUT R13, R7, 0x80000000, R5, 0x48, !PT ;  /* 0x80000000070d7812 */ /* 0x000fe400078e4805 */
[----:B------:R-:W-:-:S13]  /*0700*/  ISETP.EQ.OR P0, PT, R20, RZ, !P0 ;  /* 0x000000ff1400720c */ /* 0x000fda0004702670 */
[----:B------:R-:W-:Y:S01]  /*0710*/  @P0 LOP3.LUT R2, R13, 0x7ff00000, RZ, 0xfc, !PT ;  /* 0x7ff000000d020812 */ /* 0x000fe200078efcff */
[----:B------:R-:W-:Y:S02]  /*0720*/  @!P0 IMAD.MOV.U32 R12, RZ, RZ, RZ ;  /* 0x000000ffff0c8224 */ /* 0x000fe400078e00ff */
[----:B------:R-:W-:Y:S02]  /*0730*/  @P0 IMAD.MOV.U32 R12, RZ, RZ, RZ ;  /* 0x000000ffff0c0224 */ /* 0x000fe400078e00ff */
[----:B------:R-:W-:Y:S01]  /*0740*/  @P0 IMAD.MOV.U32 R13, RZ, RZ, R2 ;  /* 0x000000ffff0d0224 */ /* 0x000fe200078e0002 */
[----:B------:R-:W-:Y:S06]  /*0750*/  BRA `(.L_x_4) ;  /* 0x0000000000147947 */ /* 0x000fec0003800000 */
.L_x_6:
[----:B------:R-:W-:Y:S01]  /*0760*/  LOP3.LUT R13, R5, 0x80000, RZ, 0xfc, !PT ;  /* 0x00080000050d7812 */ /* 0x000fe200078efcff */
[----:B------:R-:W-:Y:S01]  /*0770*/  IMAD.MOV.U32 R12, RZ, RZ, R4 ;  /* 0x000000ffff0c7224 */ /* 0x000fe200078e0004 */
[----:B------:R-:W-:Y:S06]  /*0780*/  BRA `(.L_x_4) ;  /* 0x0000000000087947 */ /* 0x000fec0003800000 */
.L_x_5:
[----:B------:R-:W-:Y:S01]  /*0790*/  LOP3.LUT R13, R7, 0x80000, RZ, 0xfc, !PT ;  /* 0x00080000070d7812 */ /* 0x000fe200078efcff */
[----:B------:R-:W-:-:S07]  /*07a0*/  IMAD.MOV.U32 R12, RZ, RZ, R6 ;  /* 0x000000ffff0c7224 */ /* 0x000fce00078e0006 */
.L_x_4:
[----:B------:R-:W-:Y:S05]  /*07b0*/  BSYNC.RECONVERGENT B1 ;  /* 0x0000000000017941 */ /* 0x000fea0003800200 */
.L_x_2:
[----:B------:R-:W-:Y:S02]  /*07c0*/  IMAD.MOV.U32 R11, RZ, RZ, 0x0 ;  /* 0x00000000ff0b7424 */ /* 0x000fe400078e00ff */
[----:B------:R-:W-:Y:S02]  /*07d0*/  IMAD.MOV.U32 R2, RZ, RZ, R12 ;  /* 0x000000ffff027224 */ /* 0x000fe400078e000c */
[----:B------:R-:W-:Y:S01]  /*07e0*/  IMAD.MOV.U32 R3, RZ, RZ, R13 ;  /* 0x000000ffff037224 */ /* 0x000fe200078e000d */
[----:B------:R-:W-:Y:S06]  /*07f0*/  RET.REL.NODEC R10 `(_Z6kernelPdy) ;  /* 0xfffffff80a007950 */ /* 0x000fec0003c3ffff */
.L_x_7:
[----:B------:R-:W-:-:S00]  /*0800*/  BRA `(.L_x_7) ;  /* 0xfffffffc00fc7947 */ /* 0x000fc0000383ffff */
[----:B------:R-:W-:-:S00]  /*0810*/  NOP ;  /* 0x0000000000007918 */ /* 0x000fc00000000000 */
        /* <DEDUP_REMOVED lines=14> */
.L_x_8:


//--------------------- .nv.shared.reserved.0     --------------------------
	.section	.nv.shared.reserved.0,"aw",@nobits
	.weak		__nv_reservedSMEM_offset_0_alias
	.size		__nv_reservedSMEM_offset_0_alias, 0, 64
	.other		__nv_reservedSMEM_offset_0_alias,@"STO_CUDA_RESERVED_SHARED STV_DEFAULT"
__nv_reservedSMEM_offset_0_alias:
	.zero		0
	.zero		64


//--------------------- .nv.constant0._Z6kernelPdy --------------------------
	.section	.nv.constant0._Z6kernelPdy,"a",@progbits
	.sectionflags	@""
	.align	4
.nv.constant0._Z6kernelPdy:
	.zero		912


//--------------------- SYMBOLS --------------------------

	.type		.nv.reservedSmem.offset0,@object
	.size		.nv.reservedSmem.offset0,0x4
